//
// Generated by NVIDIA NVVM Compiler
//
// Compiler Build ID: CL-36424714
// Cuda compilation tools, release 13.0, V13.0.88
// Based on NVVM 20.0.0
//

.version 9.0
.target sm_100
.address_size 64

	// .globl	_Z9matrixMulPiS_S_i
// _ZZ9matrixMulPiS_S_iE4A_sh has been demoted
// _ZZ9matrixMulPiS_S_iE4B_sh has been demoted

.visible .entry _Z9matrixMulPiS_S_i(
	.param .u64 .ptr .align 1 _Z9matrixMulPiS_S_i_param_0,
	.param .u64 .ptr .align 1 _Z9matrixMulPiS_S_i_param_1,
	.param .u64 .ptr .align 1 _Z9matrixMulPiS_S_i_param_2,
	.param .u32 _Z9matrixMulPiS_S_i_param_3
)
{
	.reg .pred 	%p<2>;
	.reg .b32 	%r<146>;
	.reg .b64 	%rd<26>;
	// demoted variable
	.shared .align 4 .b8 _ZZ9matrixMulPiS_S_iE4A_sh[256];
	// demoted variable
	.shared .align 4 .b8 _ZZ9matrixMulPiS_S_iE4B_sh[256];
	ld.param.u64 	%rd7, [_Z9matrixMulPiS_S_i_param_0];
	cvta.to.global.u64 	%rd1, %rd7;
	mov.u32 	%r16, %ctaid.x;
	mov.u32 	%r17, %ctaid.y;
	mov.u32 	%r18, %tid.x;
	mov.u32 	%r19, %tid.y;
	mov.u32 	%r20, %ntid.y;
	mad.lo.s32 	%r21, %r17, %r20, %r19;
	mov.u32 	%r22, %ntid.x;
	mul.lo.s32 	%r1, %r16, %r22;
	shl.b32 	%r23, %r21, 9;
	add.s32 	%r2, %r23, %r18;
	shl.b32 	%r24, %r19, 5;
	mov.u32 	%r25, _ZZ9matrixMulPiS_S_iE4A_sh;
	add.s32 	%r3, %r25, %r24;
	shl.b32 	%r26, %r19, 9;
	add.s32 	%r27, %r18, %r1;
	add.s32 	%r143, %r27, %r26;
	add.s32 	%r142, %r2, 16;
	mul.wide.u32 	%rd8, %r21, 2048;
	mul.wide.u32 	%rd9, %r18, 4;
	add.s64 	%rd10, %rd8, %rd9;
	add.s64 	%rd25, %rd1, %rd10;
	mov.b32 	%r145, 0;
	mov.b32 	%r144, 16;
$L__BB0_1:
	ld.param.u64 	%rd23, [_Z9matrixMulPiS_S_i_param_1];
	mul.wide.s32 	%rd11, %r143, 4;
	cvta.to.global.u64 	%rd12, %rd23;
	add.s64 	%rd13, %rd12, %rd11;
	ld.global.u32 	%r28, [%rd25];
	shl.b32 	%r30, %r18, 2;
	add.s32 	%r31, %r3, %r30;
	st.shared.u32 	[%r31], %r28;
	ld.global.u32 	%r32, [%rd13];
	mov.u32 	%r35, _ZZ9matrixMulPiS_S_iE4B_sh;
	add.s32 	%r36, %r35, %r30;
	add.s32 	%r37, %r36, %r24;
	st.shared.u32 	[%r37], %r32;
	bar.sync 	0;
	ld.shared.u32 	%r38, [%r3];
	ld.shared.u32 	%r39, [%r36];
	mad.lo.s32 	%r40, %r39, %r38, %r145;
	ld.shared.u32 	%r41, [%r3+4];
	ld.shared.u32 	%r42, [%r36+32];
	mad.lo.s32 	%r43, %r42, %r41, %r40;
	ld.shared.u32 	%r44, [%r3+8];
	ld.shared.u32 	%r45, [%r36+64];
	mad.lo.s32 	%r46, %r45, %r44, %r43;
	ld.shared.u32 	%r47, [%r3+12];
	ld.shared.u32 	%r48, [%r36+96];
	mad.lo.s32 	%r49, %r48, %r47, %r46;
	ld.shared.u32 	%r50, [%r3+16];
	ld.shared.u32 	%r51, [%r36+128];
	mad.lo.s32 	%r52, %r51, %r50, %r49;
	ld.shared.u32 	%r53, [%r3+20];
	ld.shared.u32 	%r54, [%r36+160];
	mad.lo.s32 	%r55, %r54, %r53, %r52;
	ld.shared.u32 	%r56, [%r3+24];
	ld.shared.u32 	%r57, [%r36+192];
	mad.lo.s32 	%r58, %r57, %r56, %r55;
	ld.shared.u32 	%r59, [%r3+28];
	ld.shared.u32 	%r60, [%r36+224];
	mad.lo.s32 	%r61, %r60, %r59, %r58;
	bar.sync 	0;
	add.s32 	%r62, %r142, -8;
	mul.wide.u32 	%rd14, %r62, 4;
	add.s64 	%rd15, %rd1, %rd14;
	ld.global.u32 	%r63, [%rd15];
	st.shared.u32 	[%r31], %r63;
	ld.global.u32 	%r64, [%rd13+16384];
	st.shared.u32 	[%r37], %r64;
	bar.sync 	0;
	ld.shared.u32 	%r65, [%r3];
	ld.shared.u32 	%r66, [%r36];
	mad.lo.s32 	%r67, %r66, %r65, %r61;
	ld.shared.u32 	%r68, [%r3+4];
	ld.shared.u32 	%r69, [%r36+32];
	mad.lo.s32 	%r70, %r69, %r68, %r67;
	ld.shared.u32 	%r71, [%r3+8];
	ld.shared.u32 	%r72, [%r36+64];
	mad.lo.s32 	%r73, %r72, %r71, %r70;
	ld.shared.u32 	%r74, [%r3+12];
	ld.shared.u32 	%r75, [%r36+96];
	mad.lo.s32 	%r76, %r75, %r74, %r73;
	ld.shared.u32 	%r77, [%r3+16];
	ld.shared.u32 	%r78, [%r36+128];
	mad.lo.s32 	%r79, %r78, %r77, %r76;
	ld.shared.u32 	%r80, [%r3+20];
	ld.shared.u32 	%r81, [%r36+160];
	mad.lo.s32 	%r82, %r81, %r80, %r79;
	ld.shared.u32 	%r83, [%r3+24];
	ld.shared.u32 	%r84, [%r36+192];
	mad.lo.s32 	%r85, %r84, %r83, %r82;
	ld.shared.u32 	%r86, [%r3+28];
	ld.shared.u32 	%r87, [%r36+224];
	mad.lo.s32 	%r88, %r87, %r86, %r85;
	bar.sync 	0;
	add.s32 	%r89, %r142, 8;
	mul.wide.u32 	%rd16, %r142, 4;
	add.s64 	%rd17, %rd1, %rd16;
	ld.global.u32 	%r90, [%rd17];
	st.shared.u32 	[%r31], %r90;
	ld.global.u32 	%r91, [%rd13+32768];
	st.shared.u32 	[%r37], %r91;
	bar.sync 	0;
	ld.shared.u32 	%r92, [%r3];
	ld.shared.u32 	%r93, [%r36];
	mad.lo.s32 	%r94, %r93, %r92, %r88;
	ld.shared.u32 	%r95, [%r3+4];
	ld.shared.u32 	%r96, [%r36+32];
	mad.lo.s32 	%r97, %r96, %r95, %r94;
	ld.shared.u32 	%r98, [%r3+8];
	ld.shared.u32 	%r99, [%r36+64];
	mad.lo.s32 	%r100, %r99, %r98, %r97;
	ld.shared.u32 	%r101, [%r3+12];
	ld.shared.u32 	%r102, [%r36+96];
	mad.lo.s32 	%r103, %r102, %r101, %r100;
	ld.shared.u32 	%r104, [%r3+16];
	ld.shared.u32 	%r105, [%r36+128];
	mad.lo.s32 	%r106, %r105, %r104, %r103;
	ld.shared.u32 	%r107, [%r3+20];
	ld.shared.u32 	%r108, [%r36+160];
	mad.lo.s32 	%r109, %r108, %r107, %r106;
	ld.shared.u32 	%r110, [%r3+24];
	ld.shared.u32 	%r111, [%r36+192];
	mad.lo.s32 	%r112, %r111, %r110, %r109;
	ld.shared.u32 	%r113, [%r3+28];
	ld.shared.u32 	%r114, [%r36+224];
	mad.lo.s32 	%r115, %r114, %r113, %r112;
	bar.sync 	0;
	mul.wide.u32 	%rd18, %r89, 4;
	add.s64 	%rd19, %rd1, %rd18;
	ld.global.u32 	%r116, [%rd19];
	st.shared.u32 	[%r31], %r116;
	ld.global.u32 	%r117, [%rd13+49152];
	st.shared.u32 	[%r37], %r117;
	bar.sync 	0;
	ld.shared.u32 	%r118, [%r3];
	ld.shared.u32 	%r119, [%r36];
	mad.lo.s32 	%r120, %r119, %r118, %r115;
	ld.shared.u32 	%r121, [%r3+4];
	ld.shared.u32 	%r122, [%r36+32];
	mad.lo.s32 	%r123, %r122, %r121, %r120;
	ld.shared.u32 	%r124, [%r3+8];
	ld.shared.u32 	%r125, [%r36+64];
	mad.lo.s32 	%r126, %r125, %r124, %r123;
	ld.shared.u32 	%r127, [%r3+12];
	ld.shared.u32 	%r128, [%r36+96];
	mad.lo.s32 	%r129, %r128, %r127, %r126;
	ld.shared.u32 	%r130, [%r3+16];
	ld.shared.u32 	%r131, [%r36+128];
	mad.lo.s32 	%r132, %r131, %r130, %r129;
	ld.shared.u32 	%r133, [%r3+20];
	ld.shared.u32 	%r134, [%r36+160];
	mad.lo.s32 	%r135, %r134, %r133, %r132;
	ld.shared.u32 	%r136, [%r3+24];
	ld.shared.u32 	%r137, [%r36+192];
	mad.lo.s32 	%r138, %r137, %r136, %r135;
	ld.shared.u32 	%r139, [%r3+28];
	ld.shared.u32 	%r140, [%r36+224];
	mad.lo.s32 	%r145, %r140, %r139, %r138;
	bar.sync 	0;
	add.s32 	%r144, %r144, 32;
	add.s32 	%r143, %r143, 16384;
	add.s32 	%r142, %r142, 32;
	add.s64 	%rd25, %rd25, 128;
	setp.ne.s32 	%p1, %r144, 528;
	@%p1 bra 	$L__BB0_1;
	ld.param.u64 	%rd24, [_Z9matrixMulPiS_S_i_param_2];
	cvta.to.global.u64 	%rd20, %rd24;
	add.s32 	%r141, %r2, %r1;
	mul.wide.s32 	%rd21, %r141, 4;
	add.s64 	%rd22, %rd20, %rd21;
	st.global.u32 	[%rd22], %r145;
	ret;

}


// ===== COMPILED SASS (sm_100) =====

	.target	sm_100

	.elftype	@"ET_EXEC"


//--------------------- .note.nv.tkinfo           --------------------------
	.section	.note.nv.tkinfo,"",@"SHT_NOTE"
	.sectionflags	@"SHF_NOTE_NV_TKINFO"
	.tkinfo
        /*0018*/ 	.word	0x00000002
        /*0030*/ 	.string	""
        /*0030*/ 	.string	"ptxas"
        /*0030*/ 	.string	"Cuda compilation tools, release 13.0, V13.0.88"
        /*0030*/ 	.string	"Build cuda_13.0.r13.0/compiler.36424714_0"
        /*0030*/ 	.string	"-arch sm_100 -m 64 "



//--------------------- .note.nv.cuinfo           --------------------------
	.section	.note.nv.cuinfo,"",@"SHT_NOTE"
	.sectionflags	@"SHF_NOTE_NV_CUINFO"
        /*0018*/ 	.short	0x0002
        /*001a*/ 	.short	0x0064
        /*001c*/ 	.short	0x0082
	.zero		2


//--------------------- .nv.info                  --------------------------
	.section	.nv.info,"",@"SHT_CUDA_INFO"
	.align	4


	//----- nvinfo : EIATTR_REGCOUNT
	.align		4
        /*0000*/ 	.byte	0x04, 0x2f
        /*0002*/ 	.short	(.L_1 - .L_0)
	.align		4
.L_0:
        /*0004*/ 	.word	index@(_Z9matrixMulPiS_S_i)
        /*0008*/ 	.word	0x00000020


	//----- nvinfo : EIATTR_FRAME_SIZE
	.align		4
.L_1:
        /*000c*/ 	.byte	0x04, 0x11
        /*000e*/ 	.short	(.L_3 - .L_2)
	.align		4
.L_2:
        /*0010*/ 	.word	index@(_Z9matrixMulPiS_S_i)
        /*0014*/ 	.word	0x00000000


	//----- nvinfo : EIATTR_MIN_STACK_SIZE
	.align		4
.L_3:
        /*0018*/ 	.byte	0x04, 0x12
        /*001a*/ 	.short	(.L_5 - .L_4)
	.align		4
.L_4:
        /*001c*/ 	.word	index@(_Z9matrixMulPiS_S_i)
        /*0020*/ 	.word	0x00000000
.L_5:


//--------------------- .nv.compat                --------------------------
	.section	.nv.compat,"",@"SHT_CUDA_COMPAT_INFO"
	.align	4
        /*0000*/ 	.byte	0x02, 0x09, 0x00, 0x00, 0x02, 0x02, 0x01, 0x00, 0x02, 0x05, 0x05, 0x00, 0x03, 0x07, 0x01, 0x01
        /*0010*/ 	.byte	0x02, 0x03, 0x00, 0x00, 0x02, 0x06, 0x01, 0x00, 0x04, 0x0b, 0x08, 0x00, 0x09, 0x00, 0x00, 0x00
        /*0020*/ 	.byte	0x00, 0x00, 0x00, 0x00


//--------------------- .nv.info._Z9matrixMulPiS_S_i --------------------------
	.section	.nv.info._Z9matrixMulPiS_S_i,"",@"SHT_CUDA_INFO"
	.sectionflags	@""
	.align	4


	//----- nvinfo : EIATTR_CUDA_API_VERSION
	.align		4
        /*0000*/ 	.byte	0x04, 0x37
        /*0002*/ 	.short	(.L_7 - .L_6)
.L_6:
        /*0004*/ 	.word	0x00000082


	//----- nvinfo : EIATTR_KPARAM_INFO
	.align		4
.L_7:
        /*0008*/ 	.byte	0x04, 0x17
        /*000a*/ 	.short	(.L_9 - .L_8)
.L_8:
        /*000c*/ 	.word	0x00000000
        /*0010*/ 	.short	0x0003
        /*0012*/ 	.short	0x0018
        /*0014*/ 	.byte	0x00, 0xf0, 0x11, 0x00


	//----- nvinfo : EIATTR_KPARAM_INFO
	.align		4
.L_9:
        /*0018*/ 	.byte	0x04, 0x17
        /*001a*/ 	.short	(.L_11 - .L_10)
.L_10:
        /*001c*/ 	.word	0x00000000
        /*0020*/ 	.short	0x0002
        /*0022*/ 	.short	0x0010
        /*0024*/ 	.byte	0x00, 0xf5, 0x21, 0x00


	//----- nvinfo : EIATTR_KPARAM_INFO
	.align		4
.L_11:
        /*0028*/ 	.byte	0x04, 0x17
        /*002a*/ 	.short	(.L_13 - .L_12)
.L_12:
        /*002c*/ 	.word	0x00000000
        /*0030*/ 	.short	0x0001
        /*0032*/ 	.short	0x0008
        /*0034*/ 	.byte	0x00, 0xf5, 0x21, 0x00


	//----- nvinfo : EIATTR_KPARAM_INFO
	.align		4
.L_13:
        /*0038*/ 	.byte	0x04, 0x17
        /*003a*/ 	.short	(.L_15 - .L_14)
.L_14:
        /*003c*/ 	.word	0x00000000
        /*0040*/ 	.short	0x0000
        /*0042*/ 	.short	0x0000
        /*0044*/ 	.byte	0x00, 0xf5, 0x21, 0x00


	//----- nvinfo : EIATTR_SPARSE_MMA_MASK
	.align		4
.L_15:
        /*0048*/ 	.byte	0x03, 0x50
        /*004a*/ 	.short	0x0000


	//----- nvinfo : EIATTR_MAXREG_COUNT
	.align		4
        /*004c*/ 	.byte	0x03, 0x1b
        /*004e*/ 	.short	0x00ff


	//----- nvinfo : EIATTR_NUM_BARRIERS
	.align		4
        /*0050*/ 	.byte	0x02, 0x4c
        /*0052*/ 	.byte	0x01
	.zero		1


	//----- nvinfo : EIATTR_MERCURY_ISA_VERSION
	.align		4
        /*0054*/ 	.byte	0x03, 0x5f
        /*0056*/ 	.short	0x0101


	//----- nvinfo : EIATTR_VRC_CTA_INIT_COUNT
	.align		4
        /*0058*/ 	.byte	0x02, 0x4a
	.zero		1
	.zero		1


	//----- nvinfo : EIATTR_EXIT_INSTR_OFFSETS
	.align		4
        /*005c*/ 	.byte	0x04, 0x1c
        /*005e*/ 	.short	(.L_17 - .L_16)


	//   ....[0]....
.L_16:
        /*0060*/ 	.word	0x00000930


	//----- nvinfo : EIATTR_CBANK_PARAM_SIZE
	.align		4
.L_17:
        /*0064*/ 	.byte	0x03, 0x19
        /*0066*/ 	.short	0x001c


	//----- nvinfo : EIATTR_PARAM_CBANK
	.align		4
        /*0068*/ 	.byte	0x04, 0x0a
        /*006a*/ 	.short	(.L_19 - .L_18)
	.align		4
.L_18:
        /*006c*/ 	.word	index@(.nv.constant0._Z9matrixMulPiS_S_i)
        /*0070*/ 	.short	0x0380
        /*0072*/ 	.short	0x001c


	//----- nvinfo : EIATTR_SW_WAR
	.align		4
.L_19:
        /*0074*/ 	.byte	0x04, 0x36
        /*0076*/ 	.short	(.L_21 - .L_20)
.L_20:
        /*0078*/ 	.word	0x00000008
.L_21:


//--------------------- .nv.callgraph             --------------------------
	.section	.nv.callgraph,"",@"SHT_CUDA_CALLGRAPH"
	.align	4
	.sectionentsize	8
	.align		4
        /*0000*/ 	.word	0x00000000
	.align		4
        /*0004*/ 	.word	0xffffffff
	.align		4
        /*0008*/ 	.word	0x00000000
	.align		4
        /*000c*/ 	.word	0xfffffffe
	.align		4
        /*0010*/ 	.word	0x00000000
	.align		4
        /*0014*/ 	.word	0xfffffffd
	.align		4
        /*0018*/ 	.word	0x00000000
	.align		4
        /*001c*/ 	.word	0xfffffffc


//--------------------- .text._Z9matrixMulPiS_S_i --------------------------
	.section	.text._Z9matrixMulPiS_S_i,"ax",@progbits
	.align	128
        .global         _Z9matrixMulPiS_S_i
        .type           _Z9matrixMulPiS_S_i,@function
        .size           _Z9matrixMulPiS_S_i,(.L_x_2 - _Z9matrixMulPiS_S_i)
        .other          _Z9matrixMulPiS_S_i,@"STO_CUDA_ENTRY STV_DEFAULT"
_Z9matrixMulPiS_S_i:
.text._Z9matrixMulPiS_S_i:
[----:B------:R-:W-:Y:S01]  /*0000*/  LDC R1, c[0x0][0x37c] ;  /* 0x0000df00ff017b82 */ /* 0x000fe20000000800 */
[----:B------:R-:W0:Y:S07]  /*0010*/  S2R R4, SR_TID.X ;  /* 0x0000000000047919 */ /* 0x000e2e0000002100 */
[----:B------:R-:W1:Y:S01]  /*0020*/  S2UR UR4, SR_CTAID.Y ;  /* 0x00000000000479c3 */ /* 0x000e620000002600 */
[----:B------:R-:W2:Y:S01]  /*0030*/  LDCU.64 UR12, c[0x0][0x380] ;  /* 0x00007000ff0c77ac */ /* 0x000ea20008000a00 */
[----:B------:R-:W-:Y:S01]  /*0040*/  HFMA2 R15, -RZ, RZ, 0, 0 ;  /* 0x00000000ff0f7431 */ /* 0x000fe200000001ff */
[----:B------:R-:W1:Y:S01]  /*0050*/  S2R R8, SR_TID.Y ;  /* 0x0000000000087919 */ /* 0x000e620000002200 */
[----:B------:R-:W3:Y:S04]  /*0060*/  LDCU.64 UR10, c[0x0][0x358] ;  /* 0x00006b00ff0a77ac */ /* 0x000ee80008000a00 */
[----:B------:R-:W1:Y:S01]  /*0070*/  LDC R17, c[0x0][0x364] ;  /* 0x0000d900ff117b82 */ /* 0x000e620000000800 */
[----:B------:R-:W4:Y:S07]  /*0080*/  LDCU UR8, c[0x0][0x360] ;  /* 0x00006c00ff0877ac */ /* 0x000f2e0008000800 */
[----:B------:R-:W5:Y:S08]  /*0090*/  S2UR UR6, SR_CgaCtaId ;  /* 0x00000000000679c3 */ /* 0x000f700000008800 */
[----:B------:R-:W4:Y:S01]  /*00a0*/  S2UR UR7, SR_CTAID.X ;  /* 0x00000000000779c3 */ /* 0x000f220000002500 */
[----:B0-----:R-:W-:-:S07]  /*00b0*/  IMAD.WIDE.U32 R2, R4, 0x4, RZ ;  /* 0x0000000404027825 */ /* 0x001fce00078e00ff */
[----:B------:R-:W0:Y:S01]  /*00c0*/  LDC.64 R20, c[0x0][0x388] ;  /* 0x0000e200ff147b82 */ /* 0x000e220000000a00 */
[----:B-1----:R-:W-:Y:S01]  /*00d0*/  IMAD R17, R17, UR4, R8 ;  /* 0x0000000411117c24 */ /* 0x002fe2000f8e0208 */
[----:B------:R-:W-:Y:S02]  /*00e0*/  UMOV UR4, 0x400 ;  /* 0x0000040000047882 */ /* 0x000fe40000000000 */
[----:B------:R-:W-:Y:S01]  /*00f0*/  UIADD3 UR5, UPT, UPT, UR4, 0x100, URZ ;  /* 0x0000010004057890 */ /* 0x000fe2000fffe0ff */
[----:B------:R-:W-:-:S03]  /*0100*/  IMAD.WIDE.U32 R2, R17, 0x800, R2 ;  /* 0x0000080011027825 */ /* 0x000fc600078e0002 */
[----:B------:R-:W1:Y:S01]  /*0110*/  LDC.64 R18, c[0x0][0x380] ;  /* 0x0000e000ff127b82 */ /* 0x000e620000000a00 */
[----:B-----5:R-:W-:Y:S01]  /*0120*/  ULEA UR9, UR6, UR4, 0x18 ;  /* 0x0000000406097291 */ /* 0x020fe2000f8ec0ff */
[----:B------:R-:W-:Y:S01]  /*0130*/  LEA R17, R17, R4, 0x9 ;  /* 0x0000000411117211 */ /* 0x000fe200078e48ff */
[----:B------:R-:W-:Y:S01]  /*0140*/  ULEA UR5, UR6, UR5, 0x18 ;  /* 0x0000000506057291 */ /* 0x000fe2000f8ec0ff */
[----:B--2---:R-:W-:Y:S02]  /*0150*/  IADD3 R0, P0, PT, R2, UR12, RZ ;  /* 0x0000000c02007c10 */ /* 0x004fe4000ff1e0ff */
[----:B------:R-:W-:Y:S01]  /*0160*/  IADD3 R6, PT, PT, R17, 0x10, RZ ;  /* 0x0000001011067810 */ /* 0x000fe20007ffe0ff */
[----:B----4-:R-:W-:Y:S01]  /*0170*/  UIMAD UR4, UR7, UR8, URZ ;  /* 0x00000008070472a4 */ /* 0x010fe2000f8e02ff */
[----:B------:R-:W-:Y:S02]  /*0180*/  IADD3.X R5, PT, PT, R3, UR13, RZ, P0, !PT ;  /* 0x0000000d03057c10 */ /* 0x000fe400087fe4ff */
[----:B------:R-:W-:-:S02]  /*0190*/  LEA R16, R8, UR9, 0x5 ;  /* 0x0000000908107c11 */ /* 0x000fc4000f8e28ff */
[C---:B------:R-:W-:Y:S01]  /*01a0*/  LEA R3, R4.reuse, UR5, 0x2 ;  /* 0x0000000504037c11 */ /* 0x040fe2000f8e10ff */
[----:B------:R-:W-:Y:S01]  /*01b0*/  UMOV UR5, 0x10 ;  /* 0x0000001000057882 */ /* 0x000fe20000000000 */
[C---:B------:R-:W-:Y:S02]  /*01c0*/  IADD3 R7, PT, PT, R4.reuse, UR4, RZ ;  /* 0x0000000404077c10 */ /* 0x040fe4000fffe0ff */
[----:B------:R-:W-:Y:S02]  /*01d0*/  LEA R4, R4, R16, 0x2 ;  /* 0x0000001004047211 */ /* 0x000fe400078e10ff */
[C---:B------:R-:W-:Y:S02]  /*01e0*/  LEA R7, R8.reuse, R7, 0x9 ;  /* 0x0000000708077211 */ /* 0x040fe400078e48ff */
[----:B0--3--:R-:W-:-:S07]  /*01f0*/  LEA R2, R8, R3, 0x5 ;  /* 0x0000000308027211 */ /* 0x009fce00078e28ff */
.L_x_0:
[----:B------:R-:W-:Y:S01]  /*0200*/  MOV R24, R0 ;  /* 0x0000000000187202 */ /* 0x000fe20000000f00 */
[----:B------:R-:W-:Y:S01]  /*0210*/  IMAD.WIDE R22, R7, 0x4, R20 ;  /* 0x0000000407167825 */ /* 0x000fe200078e0214 */
[----:B------:R-:W-:-:S04]  /*0220*/  MOV R25, R5 ;  /* 0x0000000500197202 */ /* 0x000fc80000000f00 */
[----:B------:R-:W2:Y:S04]  /*0230*/  LDG.E R27, desc[UR10][R22.64] ;  /* 0x0000000a161b7981 */ /* 0x000ea8000c1e1900 */
[----:B------:R0:W3:Y:S02]  /*0240*/  LDG.E R13, desc[UR10][R24.64] ;  /* 0x0000000a180d7981 */ /* 0x0000e4000c1e1900 */
[----:B0-----:R-:W-:-:S05]  /*0250*/  IADD3 R25, PT, PT, R6, -0x8, RZ ;  /* 0xfffffff806197810 */ /* 0x001fca0007ffe0ff */
[----:B-1----:R-:W-:Y:S01]  /*0260*/  IMAD.WIDE.U32 R24, R25, 0x4, R18 ;  /* 0x0000000419187825 */ /* 0x002fe200078e0012 */
[----:B---3--:R-:W-:Y:S04]  /*0270*/  STS [R4], R13 ;  /* 0x0000000d04007388 */ /* 0x008fe80000000800 */
[----:B--2---:R-:W-:Y:S01]  /*0280*/  STS [R2], R27 ;  /* 0x0000001b02007388 */ /* 0x004fe20000000800 */
[----:B------:R-:W-:Y:S06]  /*0290*/  BAR.SYNC.DEFER_BLOCKING 0x0 ;  /* 0x0000000000007b1d */ /* 0x000fec0000010000 */
[----:B------:R-:W-:Y:S04]  /*02a0*/  LDS R14, [R3] ;  /* 0x00000000030e7984 */ /* 0x000fe80000000800 */
[----:B------:R-:W0:Y:S04]  /*02b0*/  LDS.128 R8, [R16] ;  /* 0x0000000010087984 */ /* 0x000e280000000c00 */
[----:B------:R-:W1:Y:S04]  /*02c0*/  LDS R26, [R3+0x20] ;  /* 0x00002000031a7984 */ /* 0x000e680000000800 */
[----:B------:R-:W2:Y:S04]  /*02d0*/  LDS R28, [R3+0x40] ;  /* 0x00004000031c7984 */ /* 0x000ea80000000800 */
[----:B------:R-:W3:Y:S04]  /*02e0*/  LDS R12, [R3+0x60] ;  /* 0x00006000030c7984 */ /* 0x000ee80000000800 */
[----:B------:R-:W-:Y:S04]  /*02f0*/  LDS R13, [R3+0x80] ;  /* 0x00008000030d7984 */ /* 0x000fe80000000800 */
[----:B------:R-:W-:Y:S01]  /*0300*/  LDS R27, [R3+0xc0] ;  /* 0x0000c000031b7984 */ /* 0x000fe20000000800 */
[----:B0-----:R-:W-:-:S03]  /*0310*/  IMAD R8, R8, R14, R15 ;  /* 0x0000000e08087224 */ /* 0x001fc600078e020f */
[----:B------:R-:W-:Y:S01]  /*0320*/  LDS R14, [R3+0xa0] ;  /* 0x0000a000030e7984 */ /* 0x000fe20000000800 */
[----:B-1----:R-:W-:-:S03]  /*0330*/  IMAD R9, R26, R9, R8 ;  /* 0x000000091a097224 */ /* 0x002fc600078e0208 */
[----:B------:R-:W-:Y:S01]  /*0340*/  LDS R26, [R3+0xe0] ;  /* 0x0000e000031a7984 */ /* 0x000fe20000000800 */
[----:B--2---:R-:W-:-:S04]  /*0350*/  IMAD R9, R28, R10, R9 ;  /* 0x0000000a1c097224 */ /* 0x004fc800078e0209 */
[----:B---3--:R-:W-:Y:S02]  /*0360*/  IMAD R12, R12, R11, R9 ;  /* 0x0000000b0c0c7224 */ /* 0x008fe400078e0209 */
[----:B------:R-:W0:Y:S01]  /*0370*/  LDS.128 R8, [R16+0x10] ;  /* 0x0000100010087984 */ /* 0x000e220000000c00 */
[----:B------:R-:W-:Y:S06]  /*0380*/  BAR.SYNC.DEFER_BLOCKING 0x0 ;  /* 0x0000000000007b1d */ /* 0x000fec0000010000 */
[----:B------:R-:W2:Y:S04]  /*0390*/  LDG.E R25, desc[UR10][R24.64] ;  /* 0x0000000a18197981 */ /* 0x000ea8000c1e1900 */
[----:B------:R-:W3:Y:S01]  /*03a0*/  LDG.E R29, desc[UR10][R22.64+0x4000] ;  /* 0x0040000a161d7981 */ /* 0x000ee2000c1e1900 */
[----:B0-----:R-:W-:-:S04]  /*03b0*/  IMAD R8, R8, R13, R12 ;  /* 0x0000000d08087224 */ /* 0x001fc800078e020c */
[----:B------:R-:W-:-:S04]  /*03c0*/  IMAD R8, R14, R9, R8 ;  /* 0x000000090e087224 */ /* 0x000fc800078e0208 */
[----:B------:R-:W-:-:S04]  /*03d0*/  IMAD R10, R27, R10, R8 ;  /* 0x0000000a1b0a7224 */ /* 0x000fc800078e0208 */
[----:B------:R-:W-:Y:S01]  /*03e0*/  IMAD R10, R26, R11, R10 ;  /* 0x0000000b1a0a7224 */ /* 0x000fe200078e020a */
[----:B--2---:R-:W-:Y:S04]  /*03f0*/  STS [R4], R25 ;  /* 0x0000001904007388 */ /* 0x004fe80000000800 */
[----:B---3--:R-:W-:Y:S01]  /*0400*/  STS [R2], R29 ;  /* 0x0000001d02007388 */ /* 0x008fe20000000800 */
[----:B------:R-:W-:Y:S06]  /*0410*/  BAR.SYNC.DEFER_BLOCKING 0x0 ;  /* 0x0000000000007b1d */ /* 0x000fec0000010000 */
[----:B------:R-:W-:Y:S04]  /*0420*/  LDS R9, [R3] ;  /* 0x0000000003097984 */ /* 0x000fe80000000800 */
[----:B------:R-:W0:Y:S04]  /*0430*/  LDS.128 R12, [R16] ;  /* 0x00000000100c7984 */ /* 0x000e280000000c00 */
[----:B------:R-:W1:Y:S04]  /*0440*/  LDS R27, [R3+0x20] ;  /* 0x00002000031b7984 */ /* 0x000e680000000800 */
[----:B------:R-:W2:Y:S04]  /*0450*/  LDS R24, [R3+0x40] ;  /* 0x0000400003187984 */ /* 0x000ea80000000800 */
[----:B------:R-:W3:Y:S04]  /*0460*/  LDS R8, [R3+0x60] ;  /* 0x0000600003087984 */ /* 0x000ee80000000800 */
[----:B------:R-:W-:Y:S01]  /*0470*/  LDS R26, [R3+0xe0] ;  /* 0x0000e000031a7984 */ /* 0x000fe20000000800 */
[----:B0-----:R-:W-:-:S03]  /*0480*/  IMAD R10, R12, R9, R10 ;  /* 0x000000090c0a7224 */ /* 0x001fc600078e020a */
[----:B------:R-:W-:Y:S01]  /*0490*/  LDS R12, [R3+0xa0] ;  /* 0x0000a000030c7984 */ /* 0x000fe20000000800 */
[----:B-1----:R-:W-:-:S03]  /*04a0*/  IMAD R13, R27, R13, R10 ;  /* 0x0000000d1b0d7224 */ /* 0x002fc600078e020a */
[----:B------:R-:W-:Y:S01]  /*04b0*/  LDS R27, [R3+0xc0] ;  /* 0x0000c000031b7984 */ /* 0x000fe20000000800 */
[----:B--2---:R-:W-:-:S03]  /*04c0*/  IMAD R14, R24, R14, R13 ;  /* 0x0000000e180e7224 */ /* 0x004fc600078e020d */
[----:B------:R-:W-:Y:S01]  /*04d0*/  LDS R13, [R3+0x80] ;  /* 0x00008000030d7984 */ /* 0x000fe20000000800 */
[----:B---3--:R-:W-:-:S03]  /*04e0*/  IMAD R14, R8, R15, R14 ;  /* 0x0000000f080e7224 */ /* 0x008fc600078e020e */
[----:B------:R-:W0:Y:S01]  /*04f0*/  LDS.128 R8, [R16+0x10] ;  /* 0x0000100010087984 */ /* 0x000e220000000c00 */
[----:B------:R-:W-:Y:S01]  /*0500*/  BAR.SYNC.DEFER_BLOCKING 0x0 ;  /* 0x0000000000007b1d */ /* 0x000fe20000010000 */
[----:B------:R-:W-:-:S06]  /*0510*/  IMAD.WIDE.U32 R24, R6, 0x4, R18 ;  /* 0x0000000406187825 */ /* 0x000fcc00078e0012 */
        /* <DEDUP_REMOVED lines=16> */
[----:B0-----:R-:W-:-:S04]  /*0620*/  IMAD R10, R12, R29, R10 ;  /* 0x0000001d0c0a7224 */ /* 0x001fc800078e020a */
[----:B-1----:R-:W-:Y:S02]  /*0630*/  IMAD R10, R27, R13, R10 ;  /* 0x0000000d1b0a7224 */ /* 0x002fe400078e020a */
[----:B------:R-:W-:Y:S02]  /*0640*/  LDS R27, [R3+0xc0] ;  /* 0x0000c000031b7984 */ /* 0x000fe40000000800 */
[----:B--2---:R-:W-:Y:S02]  /*0650*/  IMAD R10, R9, R14, R10 ;  /* 0x0000000e090a7224 */ /* 0x004fe400078e020a */
[----:B------:R-:W-:Y:S02]  /*0660*/  LDS R9, [R3+0x80] ;  /* 0x0000800003097984 */ /* 0x000fe40000000800 */
[----:B---3--:R-:W-:Y:S02]  /*0670*/  IMAD R8, R8, R15, R10 ;  /* 0x0000000f08087224 */ /* 0x008fe400078e020a */
[----:B------:R-:W0:Y:S01]  /*0680*/  LDS.128 R12, [R16+0x10] ;  /* 0x00001000100c7984 */ /* 0x000e220000000c00 */
[----:B------:R-:W-:Y:S01]  /*0690*/  BAR.SYNC.DEFER_BLOCKING 0x0 ;  /* 0x0000000000007b1d */ /* 0x000fe20000010000 */
[----:B------:R-:W-:-:S05]  /*06a0*/  IADD3 R25, PT, PT, R6, 0x8, RZ ;  /* 0x0000000806197810 */ /* 0x000fca0007ffe0ff */
[----:B------:R-:W-:-:S06]  /*06b0*/  IMAD.WIDE.U32 R24, R25, 0x4, R18 ;  /* 0x0000000419187825 */ /* 0x000fcc00078e0012 */
[----:B------:R-:W2:Y:S04]  /*06c0*/  LDG.E R24, desc[UR10][R24.64] ;  /* 0x0000000a18187981 */ /* 0x000ea8000c1e1900 */
[----:B------:R-:W3:Y:S01]  /*06d0*/  LDG.E R23, desc[UR10][R22.64+0xc000] ;  /* 0x00c0000a16177981 */ /* 0x000ee2000c1e1900 */
[----:B0-----:R-:W-:-:S04]  /*06e0*/  IMAD R12, R12, R9, R8 ;  /* 0x000000090c0c7224 */ /* 0x001fc800078e0208 */
[----:B------:R-:W-:-:S04]  /*06f0*/  IMAD R12, R28, R13, R12 ;  /* 0x0000000d1c0c7224 */ /* 0x000fc800078e020c */
[----:B------:R-:W-:-:S04]  /*0700*/  IMAD R12, R27, R14, R12 ;  /* 0x0000000e1b0c7224 */ /* 0x000fc800078e020c */
[----:B------:R-:W-:Y:S01]  /*0710*/  IMAD R12, R26, R15, R12 ;  /* 0x0000000f1a0c7224 */ /* 0x000fe200078e020c */
[----:B------:R-:W-:-:S04]  /*0720*/  UIADD3 UR5, UPT, UPT, UR5, 0x20, URZ ;  /* 0x0000002005057890 */ /* 0x000fc8000fffe0ff */
[----:B------:R-:W-:Y:S01]  /*0730*/  UISETP.NE.AND UP0, UPT, UR5, 0x210, UPT ;  /* 0x000002100500788c */ /* 0x000fe2000bf05270 */
[----:B------:R-:W-:Y:S02]  /*0740*/  IADD3 R0, P0, PT, R0, 0x80, RZ ;  /* 0x0000008000007810 */ /* 0x000fe40007f1e0ff */
[----:B------:R-:W-:Y:S02]  /*0750*/  IADD3 R7, PT, PT, R7, 0x4000, RZ ;  /* 0x0000400007077810 */ /* 0x000fe40007ffe0ff */
[----:B------:R-:W-:Y:S02]  /*0760*/  IADD3 R6, PT, PT, R6, 0x20, RZ ;  /* 0x0000002006067810 */ /* 0x000fe40007ffe0ff */
[----:B------:R-:W-:Y:S01]  /*0770*/  IADD3.X R5, PT, PT, RZ, R5, RZ, P0, !PT ;  /* 0x00000005ff057210 */ /* 0x000fe200007fe4ff */
        /* <DEDUP_REMOVED lines=10> */
[----:B------:R-:W-:Y:S04]  /*0820*/  LDS R23, [R3+0x80] ;  /* 0x0000800003177984 */ /* 0x000fe80000000800 */
[----:B------:R-:W0:Y:S01]  /*0830*/  LDS.128 R12, [R16+0x10] ;  /* 0x00001000100c7984 */ /* 0x000e220000000c00 */
[----:B-1----:R-:W-:-:S03]  /*0840*/  IMAD R29, R29, R9, R8 ;  /* 0x000000091d1d7224 */ /* 0x002fc600078e0208 */
[----:B------:R-:W1:Y:S04]  /*0850*/  LDS R9, [R3+0xc0] ;  /* 0x0000c00003097984 */ /* 0x000e680000000800 */
[----:B------:R-:W4:Y:S01]  /*0860*/  LDS R8, [R3+0xe0] ;  /* 0x0000e00003087984 */ /* 0x000f220000000800 */
[----:B--2---:R-:W-:-:S04]  /*0870*/  IMAD R10, R25, R10, R29 ;  /* 0x0000000a190a7224 */ /* 0x004fc800078e021d */
[----:B---3--:R-:W-:-:S04]  /*0880*/  IMAD R10, R22, R11, R10 ;  /* 0x0000000b160a7224 */ /* 0x008fc800078e020a */
[----:B0-----:R-:W-:-:S04]  /*0890*/  IMAD R10, R12, R23, R10 ;  /* 0x000000170c0a7224 */ /* 0x001fc800078e020a */
[----:B------:R-:W-:-:S04]  /*08a0*/  IMAD R10, R24, R13, R10 ;  /* 0x0000000d180a7224 */ /* 0x000fc800078e020a */
[----:B-1----:R-:W-:-:S04]  /*08b0*/  IMAD R9, R9, R14, R10 ;  /* 0x0000000e09097224 */ /* 0x002fc800078e020a */
[----:B----4-:R-:W-:Y:S01]  /*08c0*/  IMAD R15, R8, R15, R9 ;  /* 0x0000000f080f7224 */ /* 0x010fe200078e0209 */
[----:B------:R-:W-:Y:S06]  /*08d0*/  BAR.SYNC.DEFER_BLOCKING 0x0 ;  /* 0x0000000000007b1d */ /* 0x000fec0000010000 */
[----:B------:R-:W-:Y:S05]  /*08e0*/  BRA.U UP0, `(.L_x_0) ;  /* 0xfffffff900447547 */ /* 0x000fea000b83ffff */
[----:B------:R-:W0:Y:S01]  /*08f0*/  LDC.64 R2, c[0x0][0x390] ;  /* 0x0000e400ff027b82 */ /* 0x000e220000000a00 */
[----:B------:R-:W-:-:S05]  /*0900*/  IADD3 R17, PT, PT, R17, UR4, RZ ;  /* 0x0000000411117c10 */ /* 0x000fca000fffe0ff */
[----:B0-----:R-:W-:-:S05]  /*0910*/  IMAD.WIDE R2, R17, 0x4, R2 ;  /* 0x0000000411027825 */ /* 0x001fca00078e0202 */
[----:B------:R-:W-:Y:S01]  /*0920*/  STG.E desc[UR10][R2.64], R15 ;  /* 0x0000000f02007986 */ /* 0x000fe2000c10190a */
[----:B------:R-:W-:Y:S05]  /*0930*/  EXIT ;  /* 0x000000000000794d */ /* 0x000fea0003800000 */
.L_x_1:
[----:B------:R-:W-:-:S00]  /*0940*/  BRA `(.L_x_1) ;  /* 0xfffffffc00fc7947 */ /* 0x000fc0000383ffff */
[----:B------:R-:W-:-:S00]  /*0950*/  NOP ;  /* 0x0000000000007918 */ /* 0x000fc00000000000 */
        /* <DEDUP_REMOVED lines=10> */
.L_x_2:


//--------------------- .nv.shared._Z9matrixMulPiS_S_i --------------------------
	.section	.nv.shared._Z9matrixMulPiS_S_i,"aw",@nobits
	.sectionflags	@""
	.align	4
.nv.shared._Z9matrixMulPiS_S_i:
	.zero		1536


//--------------------- .nv.shared.reserved.0     --------------------------
	.section	.nv.shared.reserved.0,"aw",@nobits
	.weak		__nv_reservedSMEM_offset_0_alias
	.size		__nv_reservedSMEM_offset_0_alias, 0, 64
	.other		__nv_reservedSMEM_offset_0_alias,@"STO_CUDA_RESERVED_SHARED STV_DEFAULT"
__nv_reservedSMEM_offset_0_alias:
	.zero		0
	.zero		64


//--------------------- .nv.constant0._Z9matrixMulPiS_S_i --------------------------
	.section	.nv.constant0._Z9matrixMulPiS_S_i,"a",@progbits
	.sectionflags	@""
	.align	4
.nv.constant0._Z9matrixMulPiS_S_i:
	.zero		924


//--------------------- SYMBOLS --------------------------

	.type		.nv.reservedSmem.offset0,@object
	.size		.nv.reservedSmem.offset0,0x4
	.type		.nv.reservedSmem.cap,@object
	.size		.nv.reservedSmem.cap,0x4
